	.headerflags	@"EF_CUDA_TEXMODE_UNIFIED EF_CUDA_64BIT_ADDRESS EF_CUDA_ACCELERATORS EF_CUDA_SM90 EF_CUDA_VIRTUAL_SM(EF_CUDA_SM90)"
	.elftype	@"ET_EXEC"


//--------------------- .nv.info                  --------------------------
	.section	.nv.info,"",@"SHT_CUDA_INFO"
	.align	4


	//----- nvinfo : EIATTR_REGCOUNT
	.align		4
        /*0000*/ 	.byte	0x04, 0x2f
        /*0002*/ 	.short	(.L_1 - .L_0)
	.align		4
.L_0:
        /*0004*/ 	.word	index@(triton_poi_fused_add_clamp_14)
        /*0008*/ 	.word	0x0000000b


	//----- nvinfo : EIATTR_MIN_STACK_SIZE
	.align		4
.L_1:
        /*000c*/ 	.byte	0x04, 0x12
        /*000e*/ 	.short	(.L_3 - .L_2)
	.align		4
.L_2:
        /*0010*/ 	.word	index@(triton_poi_fused_add_clamp_14)
        /*0014*/ 	.word	0x00000000


	//----- nvinfo : EIATTR_FRAME_SIZE
	.align		4
.L_3:
        /*0018*/ 	.byte	0x04, 0x11
        /*001a*/ 	.short	(.L_5 - .L_4)
	.align		4
.L_4:
        /*001c*/ 	.word	index@(triton_poi_fused_add_clamp_14)
        /*0020*/ 	.word	0x00000000


	//----- nvinfo : EIATTR_MIN_STACK_SIZE
	.align		4
.L_5:
        /*0024*/ 	.byte	0x04, 0x12
        /*0026*/ 	.short	(.L_7 - .L_6)
	.align		4
.L_6:
        /*0028*/ 	.word	index@(triton_poi_fused_add_clamp_14)
        /*002c*/ 	.word	0x00000000
.L_7:


//--------------------- .nv.info.triton_poi_fused_add_clamp_14 --------------------------
	.section	.nv.info.triton_poi_fused_add_clamp_14,"",@"SHT_CUDA_INFO"
	.sectionflags	@""
	.align	4


	//----- nvinfo : EIATTR_CUDA_API_VERSION
	.align		4
        /*0000*/ 	.byte	0x04, 0x37
        /*0002*/ 	.short	(.L_9 - .L_8)
.L_8:
        /*0004*/ 	.word	0x0000007c


	//----- nvinfo : EIATTR_KPARAM_INFO
	.align		4
.L_9:
        /*0008*/ 	.byte	0x04, 0x17
        /*000a*/ 	.short	(.L_11 - .L_10)
.L_10:
        /*000c*/ 	.word	0x00000000
        /*0010*/ 	.short	0x0001
        /*0012*/ 	.short	0x0008
        /*0014*/ 	.byte	0x00, 0xf0, 0x11, 0x00


	//----- nvinfo : EIATTR_KPARAM_INFO
	.align		4
.L_11:
        /*0018*/ 	.byte	0x04, 0x17
        /*001a*/ 	.short	(.L_13 - .L_12)
.L_12:
        /*001c*/ 	.word	0x00000000
        /*0020*/ 	.short	0x0000
        /*0022*/ 	.short	0x0000
        /*0024*/ 	.byte	0x00, 0xf4, 0x21, 0x00


	//----- nvinfo : EIATTR_SPARSE_MMA_MASK
	.align		4
.L_13:
        /*0028*/ 	.byte	0x03, 0x50
        /*002a*/ 	.short	0x0000


	//----- nvinfo : EIATTR_MAXREG_COUNT
	.align		4
        /*002c*/ 	.byte	0x03, 0x1b
        /*002e*/ 	.short	0x00ff


	//----- nvinfo : EIATTR_EXIT_INSTR_OFFSETS
	.align		4
        /*0030*/ 	.byte	0x04, 0x1c
        /*0032*/ 	.short	(.L_15 - .L_14)


	//   ....[0]....
.L_14:
        /*0034*/ 	.word	0x000001b0


	//   ....[1]....
        /*0038*/ 	.word	0x00000200


	//----- nvinfo : EIATTR_REQNTID
	.align		4
.L_15:
        /*003c*/ 	.byte	0x04, 0x10
        /*003e*/ 	.short	(.L_17 - .L_16)
.L_16:
        /*0040*/ 	.word	0x00000020
        /*0044*/ 	.word	0x00000001
        /*0048*/ 	.word	0x00000001


	//----- nvinfo : EIATTR_CBANK_PARAM_SIZE
	.align		4
.L_17:
        /*004c*/ 	.byte	0x03, 0x19
        /*004e*/ 	.short	0x000c


	//----- nvinfo : EIATTR_PARAM_CBANK
	.align		4
        /*0050*/ 	.byte	0x04, 0x0a
        /*0052*/ 	.short	(.L_19 - .L_18)
	.align		4
.L_18:
        /*0054*/ 	.word	index@(.nv.constant0.triton_poi_fused_add_clamp_14)
        /*0058*/ 	.short	0x0210
        /*005a*/ 	.short	0x000c


	//----- nvinfo : EIATTR_SW_WAR
	.align		4
.L_19:
        /*005c*/ 	.byte	0x04, 0x36
        /*005e*/ 	.short	(.L_21 - .L_20)
.L_20:
        /*0060*/ 	.word	0x00000008
.L_21:


//--------------------- .nv.callgraph             --------------------------
	.section	.nv.callgraph,"",@"SHT_CUDA_CALLGRAPH"
	.align	4
	.sectionentsize	8
	.align		4
        /*0000*/ 	.word	0x00000000
	.align		4
        /*0004*/ 	.word	0xffffffff
	.align		4
        /*0008*/ 	.word	0x00000000
	.align		4
        /*000c*/ 	.word	0xfffffffe
	.align		4
        /*0010*/ 	.word	0x00000000
	.align		4
        /*0014*/ 	.word	0xfffffffd
	.align		4
        /*0018*/ 	.word	0x00000000
	.align		4
        /*001c*/ 	.word	0xfffffffc


//--------------------- .text.triton_poi_fused_add_clamp_14 --------------------------
	.section	.text.triton_poi_fused_add_clamp_14,"ax",@progbits
	.align	128
        .global         triton_poi_fused_add_clamp_14
        .type           triton_poi_fused_add_clamp_14,@function
        .size           triton_poi_fused_add_clamp_14,(.L_x_1 - triton_poi_fused_add_clamp_14)
        .other          triton_poi_fused_add_clamp_14,@"STO_CUDA_ENTRY STV_DEFAULT"
triton_poi_fused_add_clamp_14:
.text.triton_poi_fused_add_clamp_14:
[----:B------:R-:W0:Y:S02]  /*0000*/  LDC R1, c[0x0][0x28] ;  /* 0x00000a00ff017b82 */ /* 0x000e240000000800 */
[----:B------:R-:W1:Y:S01]  /*0010*/  S2R R0, SR_TID.X ;  /* 0x0000000000007919 */ /* 0x000e620000002100 */
[----:B------:R-:W-:Y:S01]  /*0020*/  IMAD.MOV.U32 R3, RZ, RZ, 0x3f000000 ;  /* 0x3f000000ff037424 */ /* 0x000fe200078e00ff */
[----:B------:R-:W2:Y:S01]  /*0030*/  S2R R5, SR_CTAID.X ;  /* 0x0000000000057919 */ /* 0x000ea20000002500 */
[----:B-1----:R-:W-:-:S05]  /*0040*/  IMAD.SHL.U32 R0, R0, 0x2, RZ ;  /* 0x0000000200007824 */ /* 0x002fca00078e00ff */
[----:B------:R-:W-:-:S05]  /*0050*/  LOP3.LUT R0, R0, 0x3e, RZ, 0xc0, !PT ;  /* 0x0000003e00007812 */ /* 0x000fca00078ec0ff */
[----:B--2---:R-:W-:-:S05]  /*0060*/  IMAD R5, R5, 0x40, R0 ;  /* 0x0000004005057824 */ /* 0x004fca00078e0200 */
[----:B------:R-:W-:Y:S02]  /*0070*/  IADD3 R0, R5, 0x1, RZ ;  /* 0x0000000105007810 */ /* 0x000fe40007ffe0ff */
[----:B------:R-:W-:Y:S02]  /*0080*/  I2FP.F32.S32 R2, R5 ;  /* 0x0000000500027245 */ /* 0x000fe40000201400 */
[----:B------:R-:W-:Y:S02]  /*0090*/  I2FP.F32.S32 R0, R0 ;  /* 0x0000000000007245 */ /* 0x000fe40000201400 */
[----:B------:R-:W-:Y:S01]  /*00a0*/  ISETP.GE.AND P0, PT, R5, 0x40, PT ;  /* 0x000000400500780c */ /* 0x000fe20003f06270 */
[----:B------:R-:W-:Y:S02]  /*00b0*/  FADD R2, R2, 0.5 ;  /* 0x3f00000002027421 */ /* 0x000fe40000000000 */
[----:B------:R-:W-:Y:S02]  /*00c0*/  FADD R0, R0, 0.5 ;  /* 0x3f00000000007421 */ /* 0x000fe40000000000 */
[----:B------:R-:W-:-:S02]  /*00d0*/  FFMA R2, R2, R3, -0.5 ;  /* 0xbf00000002027423 */ /* 0x000fc40000000003 */
[----:B------:R-:W-:-:S03]  /*00e0*/  FFMA R0, R0, R3, -0.5 ;  /* 0xbf00000000007423 */ /* 0x000fc60000000003 */
[----:B------:R-:W-:Y:S02]  /*00f0*/  FMNMX R4, RZ, R2, !PT ;  /* 0x00000002ff047209 */ /* 0x000fe40007800000 */
[----:B------:R-:W-:Y:S01]  /*0100*/  FMNMX R0, RZ, R0, !PT ;  /* 0x00000000ff007209 */ /* 0x000fe20007800000 */
[----:B------:R-:W1:Y:S03]  /*0110*/  LDC.64 R2, c[0x0][0x210] ;  /* 0x00008400ff027b82 */ /* 0x000e660000000a00 */
[----:B------:R-:W2:Y:S08]  /*0120*/  F2I.TRUNC.NTZ R4, R4 ;  /* 0x0000000400047305 */ /* 0x000eb0000020f100 */
[----:B------:R-:W3:Y:S01]  /*0130*/  F2I.TRUNC.NTZ R0, R0 ;  /* 0x0000000000007305 */ /* 0x000ee2000020f100 */
[----:B--2---:R-:W-:-:S05]  /*0140*/  VIMNMX R6, R4, 0x1e, PT ;  /* 0x0000001e04067848 */ /* 0x004fca0003fe0100 */
[----:B------:R-:W-:Y:S02]  /*0150*/  VIADD R6, R6, 0x1 ;  /* 0x0000000106067836 */ /* 0x000fe40000000000 */
[----:B-1----:R-:W-:Y:S01]  /*0160*/  IMAD.WIDE R2, R5, 0x8, R2 ;  /* 0x0000000805027825 */ /* 0x002fe200078e0202 */
[----:B---3--:R-:W-:Y:S02]  /*0170*/  VIMNMX R7, R0, 0x1e, PT ;  /* 0x0000001e00077848 */ /* 0x008fe40003fe0100 */
[----:B------:R-:W-:Y:S02]  /*0180*/  SHF.R.S32.HI R5, RZ, 0x1f, R6 ;  /* 0x0000001fff057819 */ /* 0x000fe40000011406 */
[----:B------:R-:W-:-:S04]  /*0190*/  IADD3 R8, R7, 0x1, RZ ;  /* 0x0000000107087810 */ /* 0x000fc80007ffe0ff */
[----:B------:R-:W-:Y:S01]  /*01a0*/  SHF.R.S32.HI R7, RZ, 0x1f, R8 ;  /* 0x0000001fff077819 */ /* 0x000fe20000011408 */
[----:B------:R-:W-:Y:S06]  /*01b0*/  @P0 EXIT ;  /* 0x000000000000094d */ /* 0x000fec0003800000 */
[----:B------:R-:W-:Y:S01]  /*01c0*/  IMAD.MOV.U32 R4, RZ, RZ, R6 ;  /* 0x000000ffff047224 */ /* 0x000fe200078e0006 */
[----:B------:R-:W-:Y:S01]  /*01d0*/  MOV R6, R8 ;  /* 0x0000000800067202 */ /* 0x000fe20000000f00 */
[----:B------:R-:W-:-:S04]  /*01e0*/  ULDC.64 UR4, c[0x0][0x208] ;  /* 0x0000820000047ab9 */ /* 0x000fc80000000a00 */
[----:B------:R-:W-:Y:S01]  /*01f0*/  STG.E.128 desc[UR4][R2.64], R4 ;  /* 0x0000000402007986 */ /* 0x000fe2000c101d04 */
[----:B------:R-:W-:Y:S05]  /*0200*/  EXIT ;  /* 0x000000000000794d */ /* 0x000fea0003800000 */
.L_x_0:
[----:B------:R-:W-:-:S00]  /*0210*/  BRA `(.L_x_0) ;  /* 0xfffffffc00fc7947 */ /* 0x000fc0000383ffff */
[----:B------:R-:W-:-:S00]  /*0220*/  NOP ;  /* 0x0000000000007918 */ /* 0x000fc00000000000 */
        /* <DEDUP_REMOVED lines=13> */
.L_x_1:


//--------------------- .nv.constant0.triton_poi_fused_add_clamp_14 --------------------------
	.section	.nv.constant0.triton_poi_fused_add_clamp_14,"a",@progbits
	.sectionflags	@""
	.align	4
.nv.constant0.triton_poi_fused_add_clamp_14:
	.zero		540
